	.headerflags	@"EF_CUDA_TEXMODE_UNIFIED EF_CUDA_64BIT_ADDRESS EF_CUDA_ACCELERATORS EF_CUDA_SM90 EF_CUDA_VIRTUAL_SM(EF_CUDA_SM90)"
	.elftype	@"ET_EXEC"


//--------------------- .nv.info                  --------------------------
	.section	.nv.info,"",@"SHT_CUDA_INFO"
	.align	4


	//----- nvinfo : EIATTR_REGCOUNT
	.align		4
        /*0000*/ 	.byte	0x04, 0x2f
        /*0002*/ 	.short	(.L_3 - .L_2)
	.align		4
.L_2:
        /*0004*/ 	.word	index@(triton_poi_fused__native_batch_norm_legit_no_training_relu_7)
        /*0008*/ 	.word	0x00000026


	//----- nvinfo : EIATTR_MIN_STACK_SIZE
	.align		4
.L_3:
        /*000c*/ 	.byte	0x04, 0x12
        /*000e*/ 	.short	(.L_5 - .L_4)
	.align		4
.L_4:
        /*0010*/ 	.word	index@(triton_poi_fused__native_batch_norm_legit_no_training_relu_7)
        /*0014*/ 	.word	0x00000000


	//----- nvinfo : EIATTR_FRAME_SIZE
	.align		4
.L_5:
        /*0018*/ 	.byte	0x04, 0x11
        /*001a*/ 	.short	(.L_7 - .L_6)
	.align		4
.L_6:
        /*001c*/ 	.word	index@(triton_poi_fused__native_batch_norm_legit_no_training_relu_7)
        /*0020*/ 	.word	0x00000000


	//----- nvinfo : EIATTR_MIN_STACK_SIZE
	.align		4
.L_7:
        /*0024*/ 	.byte	0x04, 0x12
        /*0026*/ 	.short	(.L_9 - .L_8)
	.align		4
.L_8:
        /*0028*/ 	.word	index@(triton_poi_fused__native_batch_norm_legit_no_training_relu_7)
        /*002c*/ 	.word	0x00000000
.L_9:


//--------------------- .nv.info.triton_poi_fused__native_batch_norm_legit_no_training_relu_7 --------------------------
	.section	.nv.info.triton_poi_fused__native_batch_norm_legit_no_training_relu_7,"",@"SHT_CUDA_INFO"
	.sectionflags	@""
	.align	4


	//----- nvinfo : EIATTR_CUDA_API_VERSION
	.align		4
        /*0000*/ 	.byte	0x04, 0x37
        /*0002*/ 	.short	(.L_11 - .L_10)
.L_10:
        /*0004*/ 	.word	0x0000007c


	//----- nvinfo : EIATTR_KPARAM_INFO
	.align		4
.L_11:
        /*0008*/ 	.byte	0x04, 0x17
        /*000a*/ 	.short	(.L_13 - .L_12)
.L_12:
        /*000c*/ 	.word	0x00000000
        /*0010*/ 	.short	0x0006
        /*0012*/ 	.short	0x0030
        /*0014*/ 	.byte	0x00, 0xf0, 0x11, 0x00


	//----- nvinfo : EIATTR_KPARAM_INFO
	.align		4
.L_13:
        /*0018*/ 	.byte	0x04, 0x17
        /*001a*/ 	.short	(.L_15 - .L_14)
.L_14:
        /*001c*/ 	.word	0x00000000
        /*0020*/ 	.short	0x0005
        /*0022*/ 	.short	0x0028
        /*0024*/ 	.byte	0x00, 0xf4, 0x21, 0x00


	//----- nvinfo : EIATTR_KPARAM_INFO
	.align		4
.L_15:
        /*0028*/ 	.byte	0x04, 0x17
        /*002a*/ 	.short	(.L_17 - .L_16)
.L_16:
        /*002c*/ 	.word	0x00000000
        /*0030*/ 	.short	0x0004
        /*0032*/ 	.short	0x0020
        /*0034*/ 	.byte	0x00, 0xf4, 0x21, 0x00


	//----- nvinfo : EIATTR_KPARAM_INFO
	.align		4
.L_17:
        /*0038*/ 	.byte	0x04, 0x17
        /*003a*/ 	.short	(.L_19 - .L_18)
.L_18:
        /*003c*/ 	.word	0x00000000
        /*0040*/ 	.short	0x0003
        /*0042*/ 	.short	0x0018
        /*0044*/ 	.byte	0x00, 0xf4, 0x21, 0x00


	//----- nvinfo : EIATTR_KPARAM_INFO
	.align		4
.L_19:
        /*0048*/ 	.byte	0x04, 0x17
        /*004a*/ 	.short	(.L_21 - .L_20)
.L_20:
        /*004c*/ 	.word	0x00000000
        /*0050*/ 	.short	0x0002
        /*0052*/ 	.short	0x0010
        /*0054*/ 	.byte	0x00, 0xf4, 0x21, 0x00


	//----- nvinfo : EIATTR_KPARAM_INFO
	.align		4
.L_21:
        /*0058*/ 	.byte	0x04, 0x17
        /*005a*/ 	.short	(.L_23 - .L_22)
.L_22:
        /*005c*/ 	.word	0x00000000
        /*0060*/ 	.short	0x0001
        /*0062*/ 	.short	0x0008
        /*0064*/ 	.byte	0x00, 0xf4, 0x21, 0x00


	//----- nvinfo : EIATTR_KPARAM_INFO
	.align		4
.L_23:
        /*0068*/ 	.byte	0x04, 0x17
        /*006a*/ 	.short	(.L_25 - .L_24)
.L_24:
        /*006c*/ 	.word	0x00000000
        /*0070*/ 	.short	0x0000
        /*0072*/ 	.short	0x0000
        /*0074*/ 	.byte	0x00, 0xf4, 0x21, 0x00


	//----- nvinfo : EIATTR_SPARSE_MMA_MASK
	.align		4
.L_25:
        /*0078*/ 	.byte	0x03, 0x50
        /*007a*/ 	.short	0x0000


	//----- nvinfo : EIATTR_MAXREG_COUNT
	.align		4
        /*007c*/ 	.byte	0x03, 0x1b
        /*007e*/ 	.short	0x00ff


	//----- nvinfo : EIATTR_EXIT_INSTR_OFFSETS
	.align		4
        /*0080*/ 	.byte	0x04, 0x1c
        /*0082*/ 	.short	(.L_27 - .L_26)


	//   ....[0]....
.L_26:
        /*0084*/ 	.word	0x00000a50


	//----- nvinfo : EIATTR_REQNTID
	.align		4
.L_27:
        /*0088*/ 	.byte	0x04, 0x10
        /*008a*/ 	.short	(.L_29 - .L_28)
.L_28:
        /*008c*/ 	.word	0x00000080
        /*0090*/ 	.word	0x00000001
        /*0094*/ 	.word	0x00000001


	//----- nvinfo : EIATTR_CBANK_PARAM_SIZE
	.align		4
.L_29:
        /*0098*/ 	.byte	0x03, 0x19
        /*009a*/ 	.short	0x0034


	//----- nvinfo : EIATTR_PARAM_CBANK
	.align		4
        /*009c*/ 	.byte	0x04, 0x0a
        /*009e*/ 	.short	(.L_31 - .L_30)
	.align		4
.L_30:
        /*00a0*/ 	.word	index@(.nv.constant0.triton_poi_fused__native_batch_norm_legit_no_training_relu_7)
        /*00a4*/ 	.short	0x0210
        /*00a6*/ 	.short	0x0034


	//----- nvinfo : EIATTR_SW_WAR
	.align		4
.L_31:
        /*00a8*/ 	.byte	0x04, 0x36
        /*00aa*/ 	.short	(.L_33 - .L_32)
.L_32:
        /*00ac*/ 	.word	0x00000008
.L_33:


//--------------------- .nv.callgraph             --------------------------
	.section	.nv.callgraph,"",@"SHT_CUDA_CALLGRAPH"
	.align	4
	.sectionentsize	8
	.align		4
        /*0000*/ 	.word	0x00000000
	.align		4
        /*0004*/ 	.word	0xffffffff
	.align		4
        /*0008*/ 	.word	0x00000000
	.align		4
        /*000c*/ 	.word	0xfffffffe
	.align		4
        /*0010*/ 	.word	0x00000000
	.align		4
        /*0014*/ 	.word	0xfffffffd
	.align		4
        /*0018*/ 	.word	0x00000000
	.align		4
        /*001c*/ 	.word	0xfffffffc


//--------------------- .nv.constant4             --------------------------
	.section	.nv.constant4,"a",@progbits
	.align	8
	.align		8
.nv.constant4:
        /*0000*/ 	.dword	_$_str
	.align		8
        /*0008*/ 	.dword	_$_str_$_2


//--------------------- .text.triton_poi_fused__native_batch_norm_legit_no_training_relu_7 --------------------------
	.section	.text.triton_poi_fused__native_batch_norm_legit_no_training_relu_7,"ax",@progbits
	.align	128
        .global         triton_poi_fused__native_batch_norm_legit_no_training_relu_7
        .type           triton_poi_fused__native_batch_norm_legit_no_training_relu_7,@function
        .size           triton_poi_fused__native_batch_norm_legit_no_training_relu_7,(.L_x_1 - triton_poi_fused__native_batch_norm_legit_no_training_relu_7)
        .other          triton_poi_fused__native_batch_norm_legit_no_training_relu_7,@"STO_CUDA_ENTRY STV_DEFAULT"
triton_poi_fused__native_batch_norm_legit_no_training_relu_7:
.text.triton_poi_fused__native_batch_norm_legit_no_training_relu_7:
[----:B------:R-:W-:Y:S01]  /*0000*/  LDC R1, c[0x0][0x28] ;  /* 0x00000a00ff017b82 */ /* 0x000fe20000000800 */
[----:B------:R-:W1:Y:S07]  /*0010*/  S2R R0, SR_TID.X ;  /* 0x0000000000007919 */ /* 0x000e6e0000002100 */
[----:B------:R-:W2:Y:S01]  /*0020*/  LDC.64 R16, c[0x0][0x220] ;  /* 0x00008800ff107b82 */ /* 0x000ea20000000a00 */
[----:B------:R-:W-:Y:S01]  /*0030*/  ULDC.64 UR4, c[0x0][0x208] ;  /* 0x0000820000047ab9 */ /* 0x000fe20000000a00 */
[----:B------:R-:W3:Y:S06]  /*0040*/  S2R R3, SR_CTAID.X ;  /* 0x0000000000037919 */ /* 0x000eec0000002500 */
[----:B------:R-:W4:Y:S08]  /*0050*/  LDC.64 R20, c[0x0][0x218] ;  /* 0x00008600ff147b82 */ /* 0x000f300000000a00 */
[----:B------:R-:W5:Y:S08]  /*0060*/  LDC.64 R22, c[0x0][0x210] ;  /* 0x00008400ff167b82 */ /* 0x000f700000000a00 */
[----:B------:R-:W5:Y:S01]  /*0070*/  LDC.64 R32, c[0x0][0x230] ;  /* 0x00008c00ff207b82 */ /* 0x000f620000000a00 */
[----:B-1----:R-:W-:-:S04]  /*0080*/  SHF.L.U32 R0, R0, 0x2, RZ ;  /* 0x0000000200007819 */ /* 0x002fc800000006ff */
[----:B------:R-:W-:-:S04]  /*0090*/  LOP3.LUT R0, R0, 0x1fc, RZ, 0xc0, !PT ;  /* 0x000001fc00007812 */ /* 0x000fc800078ec0ff */
[----:B---3--:R-:W-:-:S05]  /*00a0*/  LEA R2, R3, R0, 0xa ;  /* 0x0000000003027211 */ /* 0x008fca00078e50ff */
[----:B------:R-:W-:-:S05]  /*00b0*/  IMAD.HI R0, R2, 0x38e38e39, RZ ;  /* 0x38e38e3902007827 */ /* 0x000fca00078e02ff */
[----:B------:R-:W-:-:S04]  /*00c0*/  SHF.R.U32.HI R3, RZ, 0x1f, R0 ;  /* 0x0000001fff037819 */ /* 0x000fc80000011600 */
[----:B------:R-:W-:-:S05]  /*00d0*/  LEA.HI.SX32 R3, R0, R3, 0x1c ;  /* 0x0000000300037211 */ /* 0x000fca00078fe2ff */
[----:B------:R-:W-:-:S04]  /*00e0*/  IMAD R19, R3, -0x48, R2 ;  /* 0xffffffb803137824 */ /* 0x000fc800078e0202 */
[----:B--2---:R-:W-:-:S06]  /*00f0*/  IMAD.WIDE R12, R19, 0x4, R16 ;  /* 0x00000004130c7825 */ /* 0x004fcc00078e0210 */
[----:B------:R-:W2:Y:S01]  /*0100*/  LDG.E.EL.128 R12, desc[UR4][R12.64] ;  /* 0x000000040c0c7981 */ /* 0x000ea2000c2e1d00 */
[----:B------:R-:W-:Y:S01]  /*0110*/  IADD3 R3, R2, 0x200, RZ ;  /* 0x0000020002037810 */ /* 0x000fe20007ffe0ff */
[----:B----4-:R-:W-:-:S04]  /*0120*/  IMAD.WIDE R8, R19, 0x4, R20 ;  /* 0x0000000413087825 */ /* 0x010fc800078e0214 */
[----:B------:R-:W-:Y:S02]  /*0130*/  IMAD.HI R0, R3, 0x38e38e39, RZ ;  /* 0x38e38e3903007827 */ /* 0x000fe400078e02ff */
[----:B------:R-:W3:Y:S02]  /*0140*/  LDG.E.EL.128 R8, desc[UR4][R8.64] ;  /* 0x0000000408087981 */ /* 0x000ee4000c2e1d00 */
[----:B-----5:R-:W-:Y:S01]  /*0150*/  IMAD.WIDE R22, R2, 0x4, R22 ;  /* 0x0000000402167825 */ /* 0x020fe200078e0216 */
[----:B------:R-:W-:-:S04]  /*0160*/  SHF.R.U32.HI R25, RZ, 0x1f, R0 ;  /* 0x0000001fff197819 */ /* 0x000fc80000011600 */
[----:B------:R-:W3:Y:S01]  /*0170*/  LDG.E.128 R4, desc[UR4][R22.64] ;  /* 0x0000000416047981 */ /* 0x000ee2000c1e1d00 */
[----:B------:R-:W-:-:S03]  /*0180*/  LEA.HI.SX32 R0, R0, R25, 0x1c ;  /* 0x0000001900007211 */ /* 0x000fc600078fe2ff */
[----:B------:R1:W4:Y:S02]  /*0190*/  LDG.E.128 R28, desc[UR4][R22.64+0x800] ;  /* 0x00080004161c7981 */ /* 0x000324000c1e1d00 */
[----:B------:R-:W-:-:S04]  /*01a0*/  IMAD R3, R0, -0x48, R3 ;  /* 0xffffffb800037824 */ /* 0x000fc800078e0203 */
[----:B------:R-:W-:Y:S01]  /*01b0*/  IMAD.WIDE R24, R3, 0x4, R20 ;  /* 0x0000000403187825 */ /* 0x000fe200078e0214 */
[----:B-1----:R-:W1:Y:S05]  /*01c0*/  LDC.64 R22, c[0x0][0x228] ;  /* 0x00008a00ff167b82 */ /* 0x002e6a0000000a00 */
[----:B------:R-:W4:Y:S01]  /*01d0*/  LDG.E.EL.128 R24, desc[UR4][R24.64] ;  /* 0x0000000418187981 */ /* 0x000f22000c2e1d00 */
[----:B------:R-:W-:Y:S01]  /*01e0*/  HFMA2.MMA R0, -RZ, RZ, 1.625, 0 ;  /* 0x3e800000ff007435 */ /* 0x000fe200000001ff */
[----:B-1----:R-:W-:-:S04]  /*01f0*/  IMAD.WIDE R34, R19, 0x4, R22 ;  /* 0x0000000413227825 */ /* 0x002fc800078e0216 */
[----:B--2---:R-:W-:Y:S01]  /*0200*/  FADD R18, R12, 9.9999997473787516356e-06 ;  /* 0x3727c5ac0c127421 */ /* 0x004fe20000000000 */
[----:B------:R-:W-:-:S05]  /*0210*/  FADD R20, R13, 9.9999997473787516356e-06 ;  /* 0x3727c5ac0d147421 */ /* 0x000fca0000000000 */
[----:B------:R-:W1:Y:S01]  /*0220*/  MUFU.SQRT R18, R18 ;  /* 0x0000001200127308 */ /* 0x000e620000002000 */
[----:B------:R-:W-:-:S07]  /*0230*/  FADD R14, R14, 9.9999997473787516356e-06 ;  /* 0x3727c5ac0e0e7421 */ /* 0x000fce0000000000 */
[----:B------:R-:W2:Y:S01]  /*0240*/  MUFU.SQRT R20, R20 ;  /* 0x0000001400147308 */ /* 0x000ea20000002000 */
[----:B------:R-:W-:-:S07]  /*0250*/  FADD R15, R15, 9.9999997473787516356e-06 ;  /* 0x3727c5ac0f0f7421 */ /* 0x000fce0000000000 */
[----:B------:R-:W5:Y:S01]  /*0260*/  MUFU.SQRT R12, R14 ;  /* 0x0000000e000c7308 */ /* 0x000f620000002000 */
[----:B-1----:R-:W-:-:S07]  /*0270*/  FSETP.GT.AND P6, PT, R18, 8.50705917302346158658e+37, PT ;  /* 0x7e8000001200780b */ /* 0x002fce0003fc4000 */
[----:B------:R-:W1:Y:S01]  /*0280*/  MUFU.SQRT R13, R15 ;  /* 0x0000000f000d7308 */ /* 0x000e620000002000 */
[----:B--2---:R-:W-:Y:S02]  /*0290*/  FSETP.GT.AND P5, PT, R20, 8.50705917302346158658e+37, PT ;  /* 0x7e8000001400780b */ /* 0x004fe40003fa4000 */
[----:B------:R-:W-:Y:S02]  /*02a0*/  FSETP.GEU.AND P4, PT, R18, 1.175494350822287508e-38, PT ;  /* 0x008000001200780b */ /* 0x000fe40003f8e000 */
[----:B------:R-:W-:Y:S02]  /*02b0*/  FSETP.GEU.AND P3, PT, R20, 1.175494350822287508e-38, PT ;  /* 0x008000001400780b */ /* 0x000fe40003f6e000 */
[----:B-----5:R-:W-:Y:S01]  /*02c0*/  FSETP.GT.AND P2, PT, R12, 8.50705917302346158658e+37, PT ;  /* 0x7e8000000c00780b */ /* 0x020fe20003f44000 */
[----:B------:R-:W-:Y:S01]  /*02d0*/  @P6 FMUL R18, R18, 0.25 ;  /* 0x3e80000012126820 */ /* 0x000fe20000400000 */
[----:B---3--:R-:W-:Y:S01]  /*02e0*/  FADD R4, R4, -R8 ;  /* 0x8000000804047221 */ /* 0x008fe20000000000 */
[----:B------:R-:W-:-:S02]  /*02f0*/  FSETP.GEU.AND P0, PT, R12, 1.175494350822287508e-38, PT ;  /* 0x008000000c00780b */ /* 0x000fc40003f0e000 */
[----:B------:R-:W-:Y:S02]  /*0300*/  FSEL R8, R0, 1, P6 ;  /* 0x3f80000000087808 */ /* 0x000fe40003000000 */
[----:B------:R-:W-:Y:S01]  /*0310*/  @P5 FMUL R20, R20, 0.25 ;  /* 0x3e80000014145820 */ /* 0x000fe20000400000 */
[C---:B-1----:R-:W-:Y:S01]  /*0320*/  FSETP.GT.AND P1, PT, R13.reuse, 8.50705917302346158658e+37, PT ;  /* 0x7e8000000d00780b */ /* 0x042fe20003f24000 */
[----:B------:R-:W-:Y:S01]  /*0330*/  @!P4 FMUL R18, R18, 16777216 ;  /* 0x4b8000001212c820 */ /* 0x000fe20000400000 */
[----:B------:R-:W-:Y:S01]  /*0340*/  FSETP.GEU.AND P6, PT, R13, 1.175494350822287508e-38, PT ;  /* 0x008000000d00780b */ /* 0x000fe20003fce000 */
[----:B------:R-:W-:Y:S01]  /*0350*/  @!P3 FMUL R20, R20, 16777216 ;  /* 0x4b8000001414b820 */ /* 0x000fe20000400000 */
[----:B------:R-:W-:Y:S02]  /*0360*/  FADD R5, R5, -R9 ;  /* 0x8000000905057221 */ /* 0x000fe40000000000 */
[----:B------:R-:W1:Y:S01]  /*0370*/  MUFU.RCP R9, R18 ;  /* 0x0000001200097308 */ /* 0x000e620000001000 */
[----:B------:R-:W-:Y:S01]  /*0380*/  @P2 FMUL R12, R12, 0.25 ;  /* 0x3e8000000c0c2820 */ /* 0x000fe20000400000 */
[----:B------:R-:W-:-:S06]  /*0390*/  FADD R7, R7, -R11 ;  /* 0x8000000b07077221 */ /* 0x000fcc0000000000 */
[----:B------:R-:W2:Y:S01]  /*03a0*/  MUFU.RCP R20, R20 ;  /* 0x0000001400147308 */ /* 0x000ea20000001000 */
[----:B------:R-:W-:Y:S01]  /*03b0*/  @P1 FMUL R13, R13, 0.25 ;  /* 0x3e8000000d0d1820 */ /* 0x000fe20000400000 */
[----:B------:R-:W-:Y:S01]  /*03c0*/  @!P0 FMUL R12, R12, 16777216 ;  /* 0x4b8000000c0c8820 */ /* 0x000fe20000400000 */
[----:B------:R-:W-:Y:S01]  /*03d0*/  FSEL R11, R0, 1, P5 ;  /* 0x3f800000000b7808 */ /* 0x000fe20002800000 */
[----:B----4-:R-:W-:Y:S01]  /*03e0*/  FADD R29, R29, -R25 ;  /* 0x800000191d1d7221 */ /* 0x010fe20000000000 */
[----:B------:R-:W-:Y:S01]  /*03f0*/  @!P6 FMUL R13, R13, 16777216 ;  /* 0x4b8000000d0de820 */ /* 0x000fe20000400000 */
[----:B------:R-:W-:Y:S01]  /*0400*/  FADD R24, R28, -R24 ;  /* 0x800000181c187221 */ /* 0x000fe20000000000 */
[----:B------:R-:W-:Y:S01]  /*0410*/  @!P4 FMUL R8, R8, 16777216 ;  /* 0x4b8000000808c820 */ /* 0x000fe20000400000 */
[----:B------:R-:W3:Y:S01]  /*0420*/  MUFU.RCP R25, R12 ;  /* 0x0000000c00197308 */ /* 0x000ee20000001000 */
[----:B------:R-:W-:Y:S02]  /*0430*/  @!P3 FMUL R11, R11, 16777216 ;  /* 0x4b8000000b0bb820 */ /* 0x000fe40000400000 */
[----:B-1----:R-:W-:Y:S01]  /*0440*/  FMUL R9, R9, R8 ;  /* 0x0000000809097220 */ /* 0x002fe20000400000 */
[----:B------:R-:W-:-:S04]  /*0450*/  FSEL R8, R0, 1, P2 ;  /* 0x3f80000000087808 */ /* 0x000fc80001000000 */
[----:B------:R-:W1:Y:S01]  /*0460*/  MUFU.RCP R28, R13 ;  /* 0x0000000d001c7308 */ /* 0x000e620000001000 */
[----:B--2---:R-:W-:Y:S01]  /*0470*/  FMUL R18, R20, R11 ;  /* 0x0000000b14127220 */ /* 0x004fe20000400000 */
[----:B------:R-:W-:Y:S01]  /*0480*/  FSEL R11, R0, 1, P1 ;  /* 0x3f800000000b7808 */ /* 0x000fe20000800000 */
[----:B------:R-:W-:Y:S01]  /*0490*/  @!P0 FMUL R8, R8, 16777216 ;  /* 0x4b80000008088820 */ /* 0x000fe20000400000 */
[----:B------:R-:W-:-:S03]  /*04a0*/  FMUL R21, R9, R4 ;  /* 0x0000000409157220 */ /* 0x000fc60000400000 */
[----:B------:R-:W-:Y:S01]  /*04b0*/  @!P6 FMUL R11, R11, 16777216 ;  /* 0x4b8000000b0be820 */ /* 0x000fe20000400000 */
[----:B---3--:R-:W-:Y:S01]  /*04c0*/  FMUL R25, R25, R8 ;  /* 0x0000000819197220 */ /* 0x008fe20000400000 */
[----:B------:R-:W-:Y:S01]  /*04d0*/  FADD R6, R6, -R10 ;  /* 0x8000000a06067221 */ /* 0x000fe20000000000 */
[----:B0-----:R-:W-:-:S04]  /*04e0*/  IMAD.WIDE R8, R19, 0x4, R32 ;  /* 0x0000000413087825 */ /* 0x001fc800078e0220 */
[----:B------:R-:W-:Y:S01]  /*04f0*/  FMUL R18, R18, R5 ;  /* 0x0000000512127220 */ /* 0x000fe20000400000 */
[----:B-1----:R-:W-:Y:S01]  /*0500*/  FMUL R28, R28, R11 ;  /* 0x0000000b1c1c7220 */ /* 0x002fe20000400000 */
[----:B------:R-:W-:Y:S01]  /*0510*/  FMUL R25, R25, R6 ;  /* 0x0000000619197220 */ /* 0x000fe20000400000 */
[----:B------:R-:W2:Y:S02]  /*0520*/  LDG.E.EL.128 R8, desc[UR4][R8.64] ;  /* 0x0000000408087981 */ /* 0x000ea4000c2e1d00 */
[----:B------:R-:W-:Y:S02]  /*0530*/  FMUL R28, R28, R7 ;  /* 0x000000071c1c7220 */ /* 0x000fe40000400000 */
[----:B------:R-:W2:Y:S01]  /*0540*/  LDG.E.EL.128 R4, desc[UR4][R34.64] ;  /* 0x0000000422047981 */ /* 0x000ea2000c2e1d00 */
[----:B------:R-:W-:-:S06]  /*0550*/  IMAD.WIDE R12, R3, 0x4, R16 ;  /* 0x00000004030c7825 */ /* 0x000fcc00078e0210 */
[----:B------:R-:W3:Y:S01]  /*0560*/  LDG.E.EL.128 R12, desc[UR4][R12.64] ;  /* 0x000000040c0c7981 */ /* 0x000ee2000c2e1d00 */
[----:B------:R-:W-:-:S04]  /*0570*/  IMAD.WIDE R16, R3, 0x4, R22 ;  /* 0x0000000403107825 */ /* 0x000fc800078e0216 */
[----:B------:R-:W-:-:S04]  /*0580*/  IMAD.WIDE R22, R3, 0x4, R32 ;  /* 0x0000000403167825 */ /* 0x000fc800078e0220 */
[----:B--2---:R-:W-:Y:S01]  /*0590*/  FFMA R4, R4, R21, R8 ;  /* 0x0000001504047223 */ /* 0x004fe20000000008 */
[----:B------:R-:W-:Y:S01]  /*05a0*/  FFMA R5, R5, R18, R9 ;  /* 0x0000001205057223 */ /* 0x000fe20000000009 */
[----:B------:R-:W2:Y:S04]  /*05b0*/  LDG.E.EL.128 R20, desc[UR4][R22.64] ;  /* 0x0000000416147981 */ /* 0x000ea8000c2e1d00 */
[----:B------:R-:W2:Y:S01]  /*05c0*/  LDG.E.EL.128 R16, desc[UR4][R16.64] ;  /* 0x0000000410107981 */ /* 0x000ea2000c2e1d00 */
[----:B---3--:R-:W-:-:S06]  /*05d0*/  FADD R3, R12, 9.9999997473787516356e-06 ;  /* 0x3727c5ac0c037421 */ /* 0x008fcc0000000000 */
[----:B------:R-:W0:Y:S01]  /*05e0*/  MUFU.SQRT R3, R3 ;  /* 0x0000000300037308 */ /* 0x000e220000002000 */
[----:B------:R-:W-:Y:S01]  /*05f0*/  FADD R13, R13, 9.9999997473787516356e-06 ;  /* 0x3727c5ac0d0d7421 */ /* 0x000fe20000000000 */
[----:B------:R-:W-:Y:S01]  /*0600*/  FADD R14, R14, 9.9999997473787516356e-06 ;  /* 0x3727c5ac0e0e7421 */ /* 0x000fe20000000000 */
[----:B------:R-:W-:Y:S01]  /*0610*/  FADD R15, R15, 9.9999997473787516356e-06 ;  /* 0x3727c5ac0f0f7421 */ /* 0x000fe20000000000 */
[----:B------:R-:W-:Y:S01]  /*0620*/  FFMA R6, R6, R25, R10 ;  /* 0x0000001906067223 */ /* 0x000fe2000000000a */
[----:B------:R-:W-:-:S03]  /*0630*/  FFMA R7, R7, R28, R11 ;  /* 0x0000001c07077223 */ /* 0x000fc6000000000b */
[----:B------:R-:W1:Y:S08]  /*0640*/  MUFU.SQRT R11, R13 ;  /* 0x0000000d000b7308 */ /* 0x000e700000002000 */
[----:B------:R-:W3:Y:S01]  /*0650*/  MUFU.SQRT R12, R14 ;  /* 0x0000000e000c7308 */ /* 0x000ee20000002000 */
[----:B0-----:R-:W-:-:S07]  /*0660*/  FSETP.GT.AND P6, PT, R3, 8.50705917302346158658e+37, PT ;  /* 0x7e8000000300780b */ /* 0x001fce0003fc4000 */
[----:B------:R-:W0:Y:S01]  /*0670*/  MUFU.SQRT R10, R15 ;  /* 0x0000000f000a7308 */ /* 0x000e220000002000 */
[----:B------:R-:W-:Y:S02]  /*0680*/  FSETP.GEU.AND P5, PT, R3, 1.175494350822287508e-38, PT ;  /* 0x008000000300780b */ /* 0x000fe40003fae000 */
[----:B-1----:R-:W-:Y:S02]  /*0690*/  FSETP.GT.AND P4, PT, R11, 8.50705917302346158658e+37, PT ;  /* 0x7e8000000b00780b */ /* 0x002fe40003f84000 */
[----:B---3--:R-:W-:Y:S01]  /*06a0*/  FSETP.GT.AND P2, PT, R12, 8.50705917302346158658e+37, PT ;  /* 0x7e8000000c00780b */ /* 0x008fe20003f44000 */
[----:B------:R-:W-:Y:S01]  /*06b0*/  @P6 FMUL R3, R3, 0.25 ;  /* 0x3e80000003036820 */ /* 0x000fe20000400000 */
[----:B------:R-:W-:Y:S02]  /*06c0*/  FSEL R8, R0, 1, P6 ;  /* 0x3f80000000087808 */ /* 0x000fe40003000000 */
[----:B------:R-:W-:Y:S02]  /*06d0*/  FSETP.GEU.AND P3, PT, R11, 1.175494350822287508e-38, PT ;  /* 0x008000000b00780b */ /* 0x000fe40003f6e000 */
[----:B0-----:R-:W-:-:S02]  /*06e0*/  FSETP.GT.AND P1, PT, R10, 8.50705917302346158658e+37, PT ;  /* 0x7e8000000a00780b */ /* 0x001fc40003f24000 */
[----:B------:R-:W-:Y:S02]  /*06f0*/  FSETP.GEU.AND P0, PT, R12, 1.175494350822287508e-38, PT ;  /* 0x008000000c00780b */ /* 0x000fe40003f0e000 */
[----:B------:R-:W-:Y:S01]  /*0700*/  FSETP.GEU.AND P6, PT, R10, 1.175494350822287508e-38, PT ;  /* 0x008000000a00780b */ /* 0x000fe20003fce000 */
[----:B------:R-:W-:Y:S01]  /*0710*/  @!P5 FMUL R3, R3, 16777216 ;  /* 0x4b8000000303d820 */ /* 0x000fe20000400000 */
[----:B------:R-:W-:Y:S01]  /*0720*/  @P4 FMUL R11, R11, 0.25 ;  /* 0x3e8000000b0b4820 */ /* 0x000fe20000400000 */
[----:B------:R-:W-:-:S04]  /*0730*/  @P2 FMUL R12, R12, 0.25 ;  /* 0x3e8000000c0c2820 */ /* 0x000fc80000400000 */
[----:B------:R-:W0:Y:S02]  /*0740*/  MUFU.RCP R3, R3 ;  /* 0x0000000300037308 */ /* 0x000e240000001000 */
[----:B------:R-:W-:Y:S01]  /*0750*/  @P1 FMUL R10, R10, 0.25 ;  /* 0x3e8000000a0a1820 */ /* 0x000fe20000400000 */
[----:B------:R-:W-:Y:S01]  /*0760*/  @!P3 FMUL R11, R11, 16777216 ;  /* 0x4b8000000b0bb820 */ /* 0x000fe20000400000 */
[----:B------:R-:W-:Y:S02]  /*0770*/  @!P0 FMUL R12, R12, 16777216 ;  /* 0x4b8000000c0c8820 */ /* 0x000fe40000400000 */
[----:B------:R-:W-:Y:S01]  /*0780*/  @!P6 FMUL R10, R10, 16777216 ;  /* 0x4b8000000a0ae820 */ /* 0x000fe20000400000 */
[----:B------:R-:W-:Y:S02]  /*0790*/  @!P5 FMUL R8, R8, 16777216 ;  /* 0x4b8000000808d820 */ /* 0x000fe40000400000 */
[----:B------:R-:W1:Y:S01]  /*07a0*/  MUFU.RCP R11, R11 ;  /* 0x0000000b000b7308 */ /* 0x000e620000001000 */
[----:B------:R-:W-:-:S07]  /*07b0*/  FSEL R14, R0, 1, P4 ;  /* 0x3f800000000e7808 */ /* 0x000fce0002000000 */
[----:B------:R-:W3:Y:S01]  /*07c0*/  MUFU.RCP R12, R12 ;  /* 0x0000000c000c7308 */ /* 0x000ee20000001000 */
[----:B------:R-:W-:-:S07]  /*07d0*/  FSEL R13, R0, 1, P2 ;  /* 0x3f800000000d7808 */ /* 0x000fce0001000000 */
[----:B------:R-:W4:Y:S01]  /*07e0*/  MUFU.RCP R10, R10 ;  /* 0x0000000a000a7308 */ /* 0x000f220000001000 */
[----:B------:R-:W-:Y:S01]  /*07f0*/  FSEL R15, R0, 1, P1 ;  /* 0x3f800000000f7808 */ /* 0x000fe20000800000 */
[----:B0-----:R-:W-:Y:S02]  /*0800*/  FMUL R3, R3, R8 ;  /* 0x0000000803037220 */ /* 0x001fe40000400000 */
[----:B------:R-:W0:Y:S01]  /*0810*/  LDC.64 R8, c[0x0][0x238] ;  /* 0x00008e00ff087b82 */ /* 0x000e220000000a00 */
[----:B------:R-:W-:Y:S01]  /*0820*/  @!P3 FMUL R14, R14, 16777216 ;  /* 0x4b8000000e0eb820 */ /* 0x000fe20000400000 */
[----:B------:R-:W-:Y:S01]  /*0830*/  @!P0 FMUL R13, R13, 16777216 ;  /* 0x4b8000000d0d8820 */ /* 0x000fe20000400000 */
[----:B------:R-:W-:Y:S01]  /*0840*/  @!P6 FMUL R15, R15, 16777216 ;  /* 0x4b8000000f0fe820 */ /* 0x000fe20000400000 */
[----:B------:R-:W-:Y:S01]  /*0850*/  FADD R26, R30, -R26 ;  /* 0x8000001a1e1a7221 */ /* 0x000fe20000000000 */
[----:B------:R-:W-:Y:S01]  /*0860*/  FADD R27, R31, -R27 ;  /* 0x8000001b1f1b7221 */ /* 0x000fe20000000000 */
[----:B-1----:R-:W-:Y:S01]  /*0870*/  FMUL R14, R11, R14 ;  /* 0x0000000e0b0e7220 */ /* 0x002fe20000400000 */
[----:B---3--:R-:W-:Y:S01]  /*0880*/  FMUL R13, R12, R13 ;  /* 0x0000000d0c0d7220 */ /* 0x008fe20000400000 */
[----:B----4-:R-:W-:Y:S01]  /*0890*/  FMUL R0, R10, R15 ;  /* 0x0000000f0a007220 */ /* 0x010fe20000400000 */
[----:B------:R-:W-:Y:S01]  /*08a0*/  FMUL R3, R3, R24 ;  /* 0x0000001803037220 */ /* 0x000fe20000400000 */
[----:B------:R-:W-:Y:S01]  /*08b0*/  FMUL R14, R14, R29 ;  /* 0x0000001d0e0e7220 */ /* 0x000fe20000400000 */
[----:B------:R-:W-:Y:S01]  /*08c0*/  FMUL R13, R13, R26 ;  /* 0x0000001a0d0d7220 */ /* 0x000fe20000400000 */
[----:B------:R-:W-:Y:S01]  /*08d0*/  FMUL R0, R0, R27 ;  /* 0x0000001b00007220 */ /* 0x000fe20000400000 */
[----:B------:R-:W-:-:S02]  /*08e0*/  FSETP.GEU.AND P6, PT, R7, RZ, PT ;  /* 0x000000ff0700720b */ /* 0x000fc40003fce000 */
[----:B------:R-:W-:Y:S02]  /*08f0*/  FSETP.GEU.AND P0, PT, R6, RZ, PT ;  /* 0x000000ff0600720b */ /* 0x000fe40003f0e000 */
[----:B------:R-:W-:Y:S02]  /*0900*/  SEL R7, R7, RZ, P6 ;  /* 0x000000ff07077207 */ /* 0x000fe40003000000 */
[C---:B------:R-:W-:Y:S02]  /*0910*/  FSETP.GEU.AND P1, PT, R5.reuse, RZ, PT ;  /* 0x000000ff0500720b */ /* 0x040fe40003f2e000 */
[----:B------:R-:W-:Y:S01]  /*0920*/  FSETP.GEU.AND P2, PT, R4, RZ, PT ;  /* 0x000000ff0400720b */ /* 0x000fe20003f4e000 */
[----:B0-----:R-:W-:Y:S01]  /*0930*/  IMAD.WIDE R8, R2, 0x4, R8 ;  /* 0x0000000402087825 */ /* 0x001fe200078e0208 */
[----:B------:R-:W-:Y:S02]  /*0940*/  SEL R6, R6, RZ, P0 ;  /* 0x000000ff06067207 */ /* 0x000fe40000000000 */
[----:B------:R-:W-:-:S02]  /*0950*/  SEL R5, R5, RZ, P1 ;  /* 0x000000ff05057207 */ /* 0x000fc40000800000 */
[----:B------:R-:W-:-:S05]  /*0960*/  SEL R4, R4, RZ, P2 ;  /* 0x000000ff04047207 */ /* 0x000fca0001000000 */
[----:B------:R-:W-:Y:S01]  /*0970*/  STG.E.128 desc[UR4][R8.64], R4 ;  /* 0x0000000408007986 */ /* 0x000fe2000c101d04 */
[----:B--2---:R-:W-:Y:S01]  /*0980*/  FFMA R3, R16, R3, R20 ;  /* 0x0000000310037223 */ /* 0x004fe20000000014 */
[----:B------:R-:W-:Y:S01]  /*0990*/  FFMA R14, R17, R14, R21 ;  /* 0x0000000e110e7223 */ /* 0x000fe20000000015 */
[----:B------:R-:W-:Y:S01]  /*09a0*/  FFMA R13, R18, R13, R22 ;  /* 0x0000000d120d7223 */ /* 0x000fe20000000016 */
[----:B------:R-:W-:Y:S02]  /*09b0*/  FFMA R0, R19, R0, R23 ;  /* 0x0000000013007223 */ /* 0x000fe40000000017 */
[----:B------:R-:W-:Y:S02]  /*09c0*/  FSETP.GEU.AND P5, PT, R3, RZ, PT ;  /* 0x000000ff0300720b */ /* 0x000fe40003fae000 */
[----:B------:R-:W-:Y:S02]  /*09d0*/  FSETP.GEU.AND P3, PT, R13, RZ, PT ;  /* 0x000000ff0d00720b */ /* 0x000fe40003f6e000 */
[----:B------:R-:W-:-:S02]  /*09e0*/  FSETP.GEU.AND P4, PT, R14, RZ, PT ;  /* 0x000000ff0e00720b */ /* 0x000fc40003f8e000 */
[----:B------:R-:W-:Y:S02]  /*09f0*/  FSETP.GEU.AND P6, PT, R0, RZ, PT ;  /* 0x000000ff0000720b */ /* 0x000fe40003fce000 */
[----:B------:R-:W-:Y:S02]  /*0a00*/  SEL R18, R13, RZ, P3 ;  /* 0x000000ff0d127207 */ /* 0x000fe40001800000 */
[----:B------:R-:W-:Y:S02]  /*0a10*/  SEL R17, R14, RZ, P4 ;  /* 0x000000ff0e117207 */ /* 0x000fe40002000000 */
[----:B------:R-:W-:Y:S02]  /*0a20*/  SEL R16, R3, RZ, P5 ;  /* 0x000000ff03107207 */ /* 0x000fe40002800000 */
[----:B------:R-:W-:-:S05]  /*0a30*/  SEL R19, R0, RZ, P6 ;  /* 0x000000ff00137207 */ /* 0x000fca0003000000 */
[----:B------:R-:W-:Y:S01]  /*0a40*/  STG.E.128 desc[UR4][R8.64+0x800], R16 ;  /* 0x0008001008007986 */ /* 0x000fe2000c101d04 */
[----:B------:R-:W-:Y:S05]  /*0a50*/  EXIT ;  /* 0x000000000000794d */ /* 0x000fea0003800000 */
.L_x_0:
[----:B------:R-:W-:-:S00]  /*0a60*/  BRA `(.L_x_0) ;  /* 0xfffffffc00fc7947 */ /* 0x000fc0000383ffff */
[----:B------:R-:W-:-:S00]  /*0a70*/  NOP ;  /* 0x0000000000007918 */ /* 0x000fc00000000000 */
        /* <DEDUP_REMOVED lines=8> */
.L_x_1:


//--------------------- .nv.global.init           --------------------------
	.section	.nv.global.init,"aw",@progbits
.nv.global.init:
	.type		_$_str,@object
	.size		_$_str,(_$_str_$_2 - _$_str)
_$_str:
        /*0000*/ 	.byte	0x5f, 0x5f, 0x43, 0x55, 0x44, 0x41, 0x5f, 0x46, 0x54, 0x5a, 0x00
	.type		_$_str_$_2,@object
	.size		_$_str_$_2,(.L_1 - _$_str_$_2)
_$_str_$_2:
        /*000b*/ 	.byte	0x5f, 0x5f, 0x43, 0x55, 0x44, 0x41, 0x5f, 0x50, 0x52, 0x45, 0x43, 0x5f, 0x53, 0x51, 0x52, 0x54
        /*001b*/ 	.byte	0x00
.L_1:


//--------------------- .nv.constant0.triton_poi_fused__native_batch_norm_legit_no_training_relu_7 --------------------------
	.section	.nv.constant0.triton_poi_fused__native_batch_norm_legit_no_training_relu_7,"a",@progbits
	.sectionflags	@""
	.align	4
.nv.constant0.triton_poi_fused__native_batch_norm_legit_no_training_relu_7:
	.zero		580
